	.headerflags	@"EF_CUDA_TEXMODE_UNIFIED EF_CUDA_64BIT_ADDRESS EF_CUDA_ACCELERATORS EF_CUDA_SM90 EF_CUDA_VIRTUAL_SM(EF_CUDA_SM90)"
	.elftype	@"ET_EXEC"


//--------------------- .nv.info                  --------------------------
	.section	.nv.info,"",@"SHT_CUDA_INFO"
	.align	4


	//----- nvinfo : EIATTR_REGCOUNT
	.align		4
        /*0000*/ 	.byte	0x04, 0x2f
        /*0002*/ 	.short	(.L_3 - .L_2)
	.align		4
.L_2:
        /*0004*/ 	.word	index@(triton_poi_fused__native_batch_norm_legit_no_training__unsafe_index_add_convolution_relu_42)
        /*0008*/ 	.word	0x0000002a


	//----- nvinfo : EIATTR_MIN_STACK_SIZE
	.align		4
.L_3:
        /*000c*/ 	.byte	0x04, 0x12
        /*000e*/ 	.short	(.L_5 - .L_4)
	.align		4
.L_4:
        /*0010*/ 	.word	index@(triton_poi_fused__native_batch_norm_legit_no_training__unsafe_index_add_convolution_relu_42)
        /*0014*/ 	.word	0x00000000


	//----- nvinfo : EIATTR_FRAME_SIZE
	.align		4
.L_5:
        /*0018*/ 	.byte	0x04, 0x11
        /*001a*/ 	.short	(.L_7 - .L_6)
	.align		4
.L_6:
        /*001c*/ 	.word	index@(triton_poi_fused__native_batch_norm_legit_no_training__unsafe_index_add_convolution_relu_42)
        /*0020*/ 	.word	0x00000000


	//----- nvinfo : EIATTR_MIN_STACK_SIZE
	.align		4
.L_7:
        /*0024*/ 	.byte	0x04, 0x12
        /*0026*/ 	.short	(.L_9 - .L_8)
	.align		4
.L_8:
        /*0028*/ 	.word	index@(triton_poi_fused__native_batch_norm_legit_no_training__unsafe_index_add_convolution_relu_42)
        /*002c*/ 	.word	0x00000000
.L_9:


//--------------------- .nv.info.triton_poi_fused__native_batch_norm_legit_no_training__unsafe_index_add_convolution_relu_42 --------------------------
	.section	.nv.info.triton_poi_fused__native_batch_norm_legit_no_training__unsafe_index_add_convolution_relu_42,"",@"SHT_CUDA_INFO"
	.sectionflags	@""
	.align	4


	//----- nvinfo : EIATTR_CUDA_API_VERSION
	.align		4
        /*0000*/ 	.byte	0x04, 0x37
        /*0002*/ 	.short	(.L_11 - .L_10)
.L_10:
        /*0004*/ 	.word	0x0000007c


	//----- nvinfo : EIATTR_KPARAM_INFO
	.align		4
.L_11:
        /*0008*/ 	.byte	0x04, 0x17
        /*000a*/ 	.short	(.L_13 - .L_12)
.L_12:
        /*000c*/ 	.word	0x00000000
        /*0010*/ 	.short	0x000e
        /*0012*/ 	.short	0x0070
        /*0014*/ 	.byte	0x00, 0xf0, 0x11, 0x00


	//----- nvinfo : EIATTR_KPARAM_INFO
	.align		4
.L_13:
        /*0018*/ 	.byte	0x04, 0x17
        /*001a*/ 	.short	(.L_15 - .L_14)
.L_14:
        /*001c*/ 	.word	0x00000000
        /*0020*/ 	.short	0x000d
        /*0022*/ 	.short	0x0068
        /*0024*/ 	.byte	0x00, 0xf4, 0x21, 0x00


	//----- nvinfo : EIATTR_KPARAM_INFO
	.align		4
.L_15:
        /*0028*/ 	.byte	0x04, 0x17
        /*002a*/ 	.short	(.L_17 - .L_16)
.L_16:
        /*002c*/ 	.word	0x00000000
        /*0030*/ 	.short	0x000c
        /*0032*/ 	.short	0x0060
        /*0034*/ 	.byte	0x00, 0xf4, 0x21, 0x00


	//----- nvinfo : EIATTR_KPARAM_INFO
	.align		4
.L_17:
        /*0038*/ 	.byte	0x04, 0x17
        /*003a*/ 	.short	(.L_19 - .L_18)
.L_18:
        /*003c*/ 	.word	0x00000000
        /*0040*/ 	.short	0x000b
        /*0042*/ 	.short	0x0058
        /*0044*/ 	.byte	0x00, 0xf4, 0x21, 0x00


	//----- nvinfo : EIATTR_KPARAM_INFO
	.align		4
.L_19:
        /*0048*/ 	.byte	0x04, 0x17
        /*004a*/ 	.short	(.L_21 - .L_20)
.L_20:
        /*004c*/ 	.word	0x00000000
        /*0050*/ 	.short	0x000a
        /*0052*/ 	.short	0x0050
        /*0054*/ 	.byte	0x00, 0xf4, 0x21, 0x00


	//----- nvinfo : EIATTR_KPARAM_INFO
	.align		4
.L_21:
        /*0058*/ 	.byte	0x04, 0x17
        /*005a*/ 	.short	(.L_23 - .L_22)
.L_22:
        /*005c*/ 	.word	0x00000000
        /*0060*/ 	.short	0x0009
        /*0062*/ 	.short	0x0048
        /*0064*/ 	.byte	0x00, 0xf4, 0x21, 0x00


	//----- nvinfo : EIATTR_KPARAM_INFO
	.align		4
.L_23:
        /*0068*/ 	.byte	0x04, 0x17
        /*006a*/ 	.short	(.L_25 - .L_24)
.L_24:
        /*006c*/ 	.word	0x00000000
        /*0070*/ 	.short	0x0008
        /*0072*/ 	.short	0x0040
        /*0074*/ 	.byte	0x00, 0xf4, 0x21, 0x00


	//----- nvinfo : EIATTR_KPARAM_INFO
	.align		4
.L_25:
        /*0078*/ 	.byte	0x04, 0x17
        /*007a*/ 	.short	(.L_27 - .L_26)
.L_26:
        /*007c*/ 	.word	0x00000000
        /*0080*/ 	.short	0x0007
        /*0082*/ 	.short	0x0038
        /*0084*/ 	.byte	0x00, 0xf4, 0x21, 0x00


	//----- nvinfo : EIATTR_KPARAM_INFO
	.align		4
.L_27:
        /*0088*/ 	.byte	0x04, 0x17
        /*008a*/ 	.short	(.L_29 - .L_28)
.L_28:
        /*008c*/ 	.word	0x00000000
        /*0090*/ 	.short	0x0006
        /*0092*/ 	.short	0x0030
        /*0094*/ 	.byte	0x00, 0xf4, 0x21, 0x00


	//----- nvinfo : EIATTR_KPARAM_INFO
	.align		4
.L_29:
        /*0098*/ 	.byte	0x04, 0x17
        /*009a*/ 	.short	(.L_31 - .L_30)
.L_30:
        /*009c*/ 	.word	0x00000000
        /*00a0*/ 	.short	0x0005
        /*00a2*/ 	.short	0x0028
        /*00a4*/ 	.byte	0x00, 0xf4, 0x21, 0x00


	//----- nvinfo : EIATTR_KPARAM_INFO
	.align		4
.L_31:
        /*00a8*/ 	.byte	0x04, 0x17
        /*00aa*/ 	.short	(.L_33 - .L_32)
.L_32:
        /*00ac*/ 	.word	0x00000000
        /*00b0*/ 	.short	0x0004
        /*00b2*/ 	.short	0x0020
        /*00b4*/ 	.byte	0x00, 0xf4, 0x21, 0x00


	//----- nvinfo : EIATTR_KPARAM_INFO
	.align		4
.L_33:
        /*00b8*/ 	.byte	0x04, 0x17
        /*00ba*/ 	.short	(.L_35 - .L_34)
.L_34:
        /*00bc*/ 	.word	0x00000000
        /*00c0*/ 	.short	0x0003
        /*00c2*/ 	.short	0x0018
        /*00c4*/ 	.byte	0x00, 0xf4, 0x21, 0x00


	//----- nvinfo : EIATTR_KPARAM_INFO
	.align		4
.L_35:
        /*00c8*/ 	.byte	0x04, 0x17
        /*00ca*/ 	.short	(.L_37 - .L_36)
.L_36:
        /*00cc*/ 	.word	0x00000000
        /*00d0*/ 	.short	0x0002
        /*00d2*/ 	.short	0x0010
        /*00d4*/ 	.byte	0x00, 0xf4, 0x21, 0x00


	//----- nvinfo : EIATTR_KPARAM_INFO
	.align		4
.L_37:
        /*00d8*/ 	.byte	0x04, 0x17
        /*00da*/ 	.short	(.L_39 - .L_38)
.L_38:
        /*00dc*/ 	.word	0x00000000
        /*00e0*/ 	.short	0x0001
        /*00e2*/ 	.short	0x0008
        /*00e4*/ 	.byte	0x00, 0xf4, 0x21, 0x00


	//----- nvinfo : EIATTR_KPARAM_INFO
	.align		4
.L_39:
        /*00e8*/ 	.byte	0x04, 0x17
        /*00ea*/ 	.short	(.L_41 - .L_40)
.L_40:
        /*00ec*/ 	.word	0x00000000
        /*00f0*/ 	.short	0x0000
        /*00f2*/ 	.short	0x0000
        /*00f4*/ 	.byte	0x00, 0xf4, 0x21, 0x00


	//----- nvinfo : EIATTR_SPARSE_MMA_MASK
	.align		4
.L_41:
        /*00f8*/ 	.byte	0x03, 0x50
        /*00fa*/ 	.short	0x0000


	//----- nvinfo : EIATTR_MAXREG_COUNT
	.align		4
        /*00fc*/ 	.byte	0x03, 0x1b
        /*00fe*/ 	.short	0x00ff


	//----- nvinfo : EIATTR_EXIT_INSTR_OFFSETS
	.align		4
        /*0100*/ 	.byte	0x04, 0x1c
        /*0102*/ 	.short	(.L_43 - .L_42)


	//   ....[0]....
.L_42:
        /*0104*/ 	.word	0x00000700


	//   ....[1]....
        /*0108*/ 	.word	0x00000720


	//----- nvinfo : EIATTR_REQNTID
	.align		4
.L_43:
        /*010c*/ 	.byte	0x04, 0x10
        /*010e*/ 	.short	(.L_45 - .L_44)
.L_44:
        /*0110*/ 	.word	0x00000020
        /*0114*/ 	.word	0x00000001
        /*0118*/ 	.word	0x00000001


	//----- nvinfo : EIATTR_CBANK_PARAM_SIZE
	.align		4
.L_45:
        /*011c*/ 	.byte	0x03, 0x19
        /*011e*/ 	.short	0x0074


	//----- nvinfo : EIATTR_PARAM_CBANK
	.align		4
        /*0120*/ 	.byte	0x04, 0x0a
        /*0122*/ 	.short	(.L_47 - .L_46)
	.align		4
.L_46:
        /*0124*/ 	.word	index@(.nv.constant0.triton_poi_fused__native_batch_norm_legit_no_training__unsafe_index_add_convolution_relu_42)
        /*0128*/ 	.short	0x0210
        /*012a*/ 	.short	0x0074


	//----- nvinfo : EIATTR_SW_WAR
	.align		4
.L_47:
        /*012c*/ 	.byte	0x04, 0x36
        /*012e*/ 	.short	(.L_49 - .L_48)
.L_48:
        /*0130*/ 	.word	0x00000008
.L_49:


//--------------------- .nv.callgraph             --------------------------
	.section	.nv.callgraph,"",@"SHT_CUDA_CALLGRAPH"
	.align	4
	.sectionentsize	8
	.align		4
        /*0000*/ 	.word	0x00000000
	.align		4
        /*0004*/ 	.word	0xffffffff
	.align		4
        /*0008*/ 	.word	0x00000000
	.align		4
        /*000c*/ 	.word	0xfffffffe
	.align		4
        /*0010*/ 	.word	0x00000000
	.align		4
        /*0014*/ 	.word	0xfffffffd
	.align		4
        /*0018*/ 	.word	0x00000000
	.align		4
        /*001c*/ 	.word	0xfffffffc


//--------------------- .nv.constant4             --------------------------
	.section	.nv.constant4,"a",@progbits
	.align	8
	.align		8
.nv.constant4:
        /*0000*/ 	.dword	_$_str
	.align		8
        /*0008*/ 	.dword	_$_str_$_2


//--------------------- .text.triton_poi_fused__native_batch_norm_legit_no_training__unsafe_index_add_convolution_relu_42 --------------------------
	.section	.text.triton_poi_fused__native_batch_norm_legit_no_training__unsafe_index_add_convolution_relu_42,"ax",@progbits
	.align	128
        .global         triton_poi_fused__native_batch_norm_legit_no_training__unsafe_index_add_convolution_relu_42
        .type           triton_poi_fused__native_batch_norm_legit_no_training__unsafe_index_add_convolution_relu_42,@function
        .size           triton_poi_fused__native_batch_norm_legit_no_training__unsafe_index_add_convolution_relu_42,(.L_x_1 - triton_poi_fused__native_batch_norm_legit_no_training__unsafe_index_add_convolution_relu_42)
        .other          triton_poi_fused__native_batch_norm_legit_no_training__unsafe_index_add_convolution_relu_42,@"STO_CUDA_ENTRY STV_DEFAULT"
triton_poi_fused__native_batch_norm_legit_no_training__unsafe_index_add_convolution_relu_42:
.text.triton_poi_fused__native_batch_norm_legit_no_training__unsafe_index_add_convolution_relu_42:
[----:B------:R-:W0:Y:S01]  /*0000*/  LDC R1, c[0x0][0x28] ;  /* 0x00000a00ff017b82 */ /* 0x000e220000000800 */
[----:B------:R-:W1:Y:S07]  /*0010*/  S2R R0, SR_TID.X ;  /* 0x0000000000007919 */ /* 0x000e6e0000002100 */
[----:B------:R-:W2:Y:S01]  /*0020*/  LDC.64 R6, c[0x0][0x260] ;  /* 0x00009800ff067b82 */ /* 0x000ea20000000a00 */
[----:B------:R-:W-:Y:S01]  /*0030*/  ULDC.64 UR4, c[0x0][0x208] ;  /* 0x0000820000047ab9 */ /* 0x000fe20000000a00 */
[----:B------:R-:W3:Y:S06]  /*0040*/  S2R R3, SR_CTAID.X ;  /* 0x0000000000037919 */ /* 0x000eec0000002500 */
[----:B------:R-:W4:Y:S08]  /*0050*/  LDC.64 R16, c[0x0][0x240] ;  /* 0x00009000ff107b82 */ /* 0x000f300000000a00 */
[----:B------:R-:W5:Y:S08]  /*0060*/  LDC.64 R26, c[0x0][0x248] ;  /* 0x00009200ff1a7b82 */ /* 0x000f700000000a00 */
[----:B------:R-:W4:Y:S01]  /*0070*/  LDC.64 R22, c[0x0][0x250] ;  /* 0x00009400ff167b82 */ /* 0x000f220000000a00 */
[----:B-1----:R-:W-:-:S07]  /*0080*/  SHF.L.U32 R0, R0, 0x1, RZ ;  /* 0x0000000100007819 */ /* 0x002fce00000006ff */
[----:B------:R-:W1:Y:S01]  /*0090*/  LDC.64 R20, c[0x0][0x220] ;  /* 0x00008800ff147b82 */ /* 0x000e620000000a00 */
[----:B---3--:R-:W-:Y:S02]  /*00a0*/  SHF.R.S32.HI R5, RZ, 0x19, R3 ;  /* 0x00000019ff057819 */ /* 0x008fe40000011403 */
[----:B------:R-:W-:Y:S02]  /*00b0*/  LOP3.LUT R0, R0, 0x3e, RZ, 0xc0, !PT ;  /* 0x0000003e00007812 */ /* 0x000fe400078ec0ff */
[----:B------:R-:W-:-:S03]  /*00c0*/  SGXT R5, R5, 0x1 ;  /* 0x000000010505781a */ /* 0x000fc60000000200 */
[----:B------:R-:W3:Y:S01]  /*00d0*/  LDC.64 R24, c[0x0][0x228] ;  /* 0x00008a00ff187b82 */ /* 0x000ee20000000a00 */
[----:B------:R-:W-:-:S04]  /*00e0*/  LEA R0, R3, R0, 0x6 ;  /* 0x0000000003007211 */ /* 0x000fc800078e30ff */
[CC--:B------:R-:W-:Y:S02]  /*00f0*/  LEA.HI R2, R5.reuse, R0.reuse, RZ, 0x2 ;  /* 0x0000000005027211 */ /* 0x0c0fe400078f10ff */
[----:B------:R-:W-:Y:S01]  /*0100*/  ISETP.GE.AND P0, PT, R0, 0x40, PT ;  /* 0x000000400000780c */ /* 0x000fe20003f06270 */
[----:B------:R-:W3:Y:S01]  /*0110*/  LDC.64 R30, c[0x0][0x230] ;  /* 0x00008c00ff1e7b82 */ /* 0x000ee20000000a00 */
[----:B------:R-:W-:Y:S02]  /*0120*/  LOP3.LUT R3, R2, 0xfffffffc, RZ, 0xc0, !PT ;  /* 0xfffffffc02037812 */ /* 0x000fe400078ec0ff */
[----:B------:R-:W-:Y:S02]  /*0130*/  LEA.HI R5, R5, R0, RZ, 0x4 ;  /* 0x0000000005057211 */ /* 0x000fe400078f20ff */
[----:B------:R-:W-:Y:S02]  /*0140*/  IADD3 R10, R0, -R3, RZ ;  /* 0x80000003000a7210 */ /* 0x000fe40007ffe0ff */
[----:B------:R-:W-:Y:S01]  /*0150*/  CS2R R2, SRZ ;  /* 0x0000000000027805 */ /* 0x000fe2000001ff00 */
[----:B------:R-:W3:Y:S02]  /*0160*/  LDC.64 R28, c[0x0][0x218] ;  /* 0x00008600ff1c7b82 */ /* 0x000ee40000000a00 */
[----:B--2---:R-:W-:-:S05]  /*0170*/  IMAD.WIDE R6, R10, 0x4, R6 ;  /* 0x000000040a067825 */ /* 0x004fca00078e0206 */
[----:B------:R2:W3:Y:S01]  /*0180*/  @!P0 LDG.E.EL.64 R2, desc[UR4][R6.64] ;  /* 0x0000000406028981 */ /* 0x0004e2000c2e1b00 */
[----:B------:R-:W3:Y:S01]  /*0190*/  LDC.64 R32, c[0x0][0x210] ;  /* 0x00008400ff207b82 */ /* 0x000ee20000000a00 */
[----:B------:R-:W-:-:S04]  /*01a0*/  SHF.R.S32.HI R5, RZ, 0x4, R5 ;  /* 0x00000004ff057819 */ /* 0x000fc80000011405 */
[----:B------:R-:W-:Y:S02]  /*01b0*/  LEA R9, R5, R10, 0x2 ;  /* 0x0000000a05097211 */ /* 0x000fe400078e10ff */
[----:B------:R-:W-:Y:S01]  /*01c0*/  CS2R R4, SRZ ;  /* 0x0000000000047805 */ /* 0x000fe2000001ff00 */
[----:B------:R-:W3:Y:S01]  /*01d0*/  LDC.64 R34, c[0x0][0x258] ;  /* 0x00009600ff227b82 */ /* 0x000ee20000000a00 */
[----:B--2---:R-:W-:Y:S01]  /*01e0*/  CS2R R6, SRZ ;  /* 0x0000000000067805 */ /* 0x004fe2000001ff00 */
[----:B----4-:R-:W-:Y:S01]  /*01f0*/  IMAD.WIDE R16, R9, 0x4, R16 ;  /* 0x0000000409107825 */ /* 0x010fe200078e0210 */
[----:B------:R-:W-:-:S03]  /*0200*/  CS2R R12, SRZ ;  /* 0x00000000000c7805 */ /* 0x000fc6000001ff00 */
[----:B-----5:R-:W-:Y:S01]  /*0210*/  IMAD.WIDE R26, R10, 0x4, R26 ;  /* 0x000000040a1a7825 */ /* 0x020fe200078e021a */
[----:B------:R-:W-:Y:S01]  /*0220*/  CS2R R14, SRZ ;  /* 0x00000000000e7805 */ /* 0x000fe2000001ff00 */
[----:B------:R-:W2:Y:S01]  /*0230*/  LDC.64 R36, c[0x0][0x268] ;  /* 0x00009a00ff247b82 */ /* 0x000ea20000000a00 */
[----:B------:R4:W5:Y:S01]  /*0240*/  @!P0 LDG.E.EL.64 R4, desc[UR4][R16.64] ;  /* 0x0000000410048981 */ /* 0x000962000c2e1b00 */
[----:B0-----:R-:W-:Y:S01]  /*0250*/  IMAD.WIDE R22, R9, 0x4, R22 ;  /* 0x0000000409167825 */ /* 0x001fe200078e0216 */
[----:B------:R-:W-:Y:S02]  /*0260*/  CS2R R8, SRZ ;  /* 0x0000000000087805 */ /* 0x000fe4000001ff00 */
[----:B------:R-:W5:Y:S01]  /*0270*/  @!P0 LDG.E.EL.64 R6, desc[UR4][R26.64] ;  /* 0x000000041a068981 */ /* 0x000f62000c2e1b00 */
[----:B-1----:R-:W-:Y:S02]  /*0280*/  IMAD.WIDE R20, R0, 0x4, R20 ;  /* 0x0000000400147825 */ /* 0x002fe400078e0214 */
[----:B------:R-:W0:Y:S01]  /*0290*/  LDC.64 R38, c[0x0][0x270] ;  /* 0x00009c00ff267b82 */ /* 0x000e220000000a00 */
[----:B------:R1:W5:Y:S01]  /*02a0*/  @!P0 LDG.E.EL.64 R12, desc[UR4][R22.64] ;  /* 0x00000004160c8981 */ /* 0x000362000c2e1b00 */
[----:B---3--:R-:W-:Y:S01]  /*02b0*/  IMAD.WIDE R24, R10, 0x4, R24 ;  /* 0x000000040a187825 */ /* 0x008fe200078e0218 */
[----:B----4-:R-:W-:-:S02]  /*02c0*/  CS2R R16, SRZ ;  /* 0x0000000000107805 */ /* 0x010fc4000001ff00 */
[----:B------:R-:W-:Y:S01]  /*02d0*/  CS2R R18, SRZ ;  /* 0x0000000000127805 */ /* 0x000fe2000001ff00 */
[----:B------:R3:W4:Y:S01]  /*02e0*/  @!P0 LDG.E.64 R8, desc[UR4][R20.64] ;  /* 0x0000000414088981 */ /* 0x000722000c1e1b00 */
[----:B------:R-:W-:-:S03]  /*02f0*/  IMAD.WIDE R30, R0, 0x4, R30 ;  /* 0x00000004001e7825 */ /* 0x000fc600078e021e */
[----:B------:R3:W4:Y:S01]  /*0300*/  @!P0 LDG.E.EL.64 R14, desc[UR4][R24.64] ;  /* 0x00000004180e8981 */ /* 0x000722000c2e1b00 */
[----:B------:R-:W-:Y:S01]  /*0310*/  IMAD.WIDE R28, R10, 0x4, R28 ;  /* 0x000000040a1c7825 */ /* 0x000fe200078e021c */
[----:B-1----:R-:W-:Y:S02]  /*0320*/  CS2R R22, SRZ ;  /* 0x0000000000167805 */ /* 0x002fe4000001ff00 */
[----:B------:R-:W4:Y:S01]  /*0330*/  @!P0 LDG.E.64 R16, desc[UR4][R30.64] ;  /* 0x000000041e108981 */ /* 0x000f22000c1e1b00 */
[----:B---3--:R-:W-:-:S03]  /*0340*/  IMAD.WIDE R20, R0, 0x4, R32 ;  /* 0x0000000400147825 */ /* 0x008fc600078e0220 */
[----:B------:R1:W3:Y:S04]  /*0350*/  @!P0 LDG.E.EL.64 R18, desc[UR4][R28.64] ;  /* 0x000000041c128981 */ /* 0x0002e8000c2e1b00 */
[----:B------:R-:W3:Y:S01]  /*0360*/  @!P0 LDG.E.64 R22, desc[UR4][R20.64] ;  /* 0x0000000414168981 */ /* 0x000ee2000c1e1b00 */
[----:B------:R-:W-:Y:S01]  /*0370*/  CS2R R24, SRZ ;  /* 0x0000000000187805 */ /* 0x000fe2000001ff00 */
[----:B------:R-:W-:Y:S01]  /*0380*/  IMAD.WIDE R32, R10, 0x4, R34 ;  /* 0x000000040a207825 */ /* 0x000fe200078e0222 */
[----:B------:R-:W-:-:S03]  /*0390*/  CS2R R26, SRZ ;  /* 0x00000000001a7805 */ /* 0x000fc6000001ff00 */
[C---:B--2---:R-:W-:Y:S01]  /*03a0*/  IMAD.WIDE R34, R10.reuse, 0x4, R36 ;  /* 0x000000040a227825 */ /* 0x044fe200078e0224 */
[----:B------:R-:W2:Y:S03]  /*03b0*/  @!P0 LDG.E.EL.64 R24, desc[UR4][R32.64] ;  /* 0x0000000420188981 */ /* 0x000ea6000c2e1b00 */
[----:B0-----:R-:W-:Y:S01]  /*03c0*/  IMAD.WIDE R36, R10, 0x4, R38 ;  /* 0x000000040a247825 */ /* 0x001fe200078e0226 */
[----:B------:R-:W-:Y:S01]  /*03d0*/  CS2R R10, SRZ ;  /* 0x00000000000a7805 */ /* 0x000fe2000001ff00 */
[----:B------:R-:W2:Y:S05]  /*03e0*/  @!P0 LDG.E.EL.64 R26, desc[UR4][R34.64] ;  /* 0x00000004221a8981 */ /* 0x000eaa000c2e1b00 */
[----:B------:R-:W2:Y:S01]  /*03f0*/  @!P0 LDG.E.EL.64 R10, desc[UR4][R36.64] ;  /* 0x00000004240a8981 */ /* 0x000ea2000c2e1b00 */
[----:B------:R-:W-:Y:S01]  /*0400*/  FADD R2, R2, 9.9999997473787516356e-06 ;  /* 0x3727c5ac02027421 */ /* 0x000fe20000000000 */
[----:B------:R-:W-:-:S03]  /*0410*/  FADD R3, R3, 9.9999997473787516356e-06 ;  /* 0x3727c5ac03037421 */ /* 0x000fc60000000000 */
[----:B-1----:R-:W0:Y:S08]  /*0420*/  MUFU.SQRT R28, R2 ;  /* 0x00000002001c7308 */ /* 0x002e300000002000 */
[----:B------:R-:W1:Y:S01]  /*0430*/  MUFU.SQRT R29, R3 ;  /* 0x00000003001d7308 */ /* 0x000e620000002000 */
[C---:B0-----:R-:W-:Y:S02]  /*0440*/  FSETP.GT.AND P1, PT, R28.reuse, 8.50705917302346158658e+37, PT ;  /* 0x7e8000001c00780b */ /* 0x041fe40003f24000 */
[----:B------:R-:W-:-:S02]  /*0450*/  FSETP.GEU.AND P3, PT, R28, 1.175494350822287508e-38, PT ;  /* 0x008000001c00780b */ /* 0x000fc40003f6e000 */
[C---:B-1----:R-:W-:Y:S02]  /*0460*/  FSETP.GT.AND P2, PT, R29.reuse, 8.50705917302346158658e+37, PT ;  /* 0x7e8000001d00780b */ /* 0x042fe40003f44000 */
[----:B------:R-:W-:-:S07]  /*0470*/  FSETP.GEU.AND P4, PT, R29, 1.175494350822287508e-38, PT ;  /* 0x008000001d00780b */ /* 0x000fce0003f8e000 */
[----:B------:R-:W-:Y:S01]  /*0480*/  @P1 FMUL R28, R28, 0.25 ;  /* 0x3e8000001c1c1820 */ /* 0x000fe20000400000 */
[----:B-----5:R-:W-:Y:S01]  /*0490*/  FADD R2, R7, R5 ;  /* 0x0000000507027221 */ /* 0x020fe20000000000 */
[----:B------:R-:W-:Y:S02]  /*04a0*/  FADD R5, R6, R4 ;  /* 0x0000000406057221 */ /* 0x000fe40000000000 */
[----:B------:R-:W-:Y:S01]  /*04b0*/  @!P3 FMUL R28, R28, 16777216 ;  /* 0x4b8000001c1cb820 */ /* 0x000fe20000400000 */
[----:B------:R-:W-:Y:S01]  /*04c0*/  @P2 FMUL R29, R29, 0.25 ;  /* 0x3e8000001d1d2820 */ /* 0x000fe20000400000 */
[----:B------:R-:W-:-:S03]  /*04d0*/  HFMA2.MMA R4, -RZ, RZ, 1.625, 0 ;  /* 0x3e800000ff047435 */ /* 0x000fc600000001ff */
[----:B------:R-:W-:Y:S01]  /*04e0*/  @!P4 FMUL R29, R29, 16777216 ;  /* 0x4b8000001d1dc820 */ /* 0x000fe20000400000 */
[----:B----4-:R-:W-:Y:S01]  /*04f0*/  FADD R3, R14, R8 ;  /* 0x000000080e037221 */ /* 0x010fe20000000000 */
[----:B------:R-:W-:Y:S01]  /*0500*/  FADD R30, R15, R9 ;  /* 0x000000090f1e7221 */ /* 0x000fe20000000000 */
[----:B------:R-:W0:Y:S01]  /*0510*/  MUFU.RCP R28, R28 ;  /* 0x0000001c001c7308 */ /* 0x000e220000001000 */
[----:B---3--:R-:W-:Y:S01]  /*0520*/  FADD R18, R18, R22 ;  /* 0x0000001612127221 */ /* 0x008fe20000000000 */
[----:B------:R-:W-:Y:S01]  /*0530*/  FADD R3, R3, R16 ;  /* 0x0000001003037221 */ /* 0x000fe20000000000 */
[----:B------:R-:W-:Y:S01]  /*0540*/  FADD R30, R30, R17 ;  /* 0x000000111e1e7221 */ /* 0x000fe20000000000 */
[----:B------:R-:W-:-:S04]  /*0550*/  FADD R19, R19, R23 ;  /* 0x0000001713137221 */ /* 0x000fc80000000000 */
[----:B------:R-:W1:Y:S01]  /*0560*/  MUFU.RCP R29, R29 ;  /* 0x0000001d001d7308 */ /* 0x000e620000001000 */
[C---:B------:R-:W-:Y:S01]  /*0570*/  FSEL R7, R4.reuse, 1, P1 ;  /* 0x3f80000004077808 */ /* 0x040fe20000800000 */
[----:B------:R-:W-:Y:S01]  /*0580*/  FADD R5, R5, R12 ;  /* 0x0000000c05057221 */ /* 0x000fe20000000000 */
[----:B------:R-:W-:Y:S01]  /*0590*/  FSEL R4, R4, 1, P2 ;  /* 0x3f80000004047808 */ /* 0x000fe20001000000 */
[----:B------:R-:W-:Y:S01]  /*05a0*/  FADD R18, R18, R3 ;  /* 0x0000000312127221 */ /* 0x000fe20000000000 */
[----:B------:R-:W-:Y:S01]  /*05b0*/  FADD R13, R2, R13 ;  /* 0x0000000d020d7221 */ /* 0x000fe20000000000 */
[----:B------:R-:W-:Y:S01]  /*05c0*/  FADD R30, R19, R30 ;  /* 0x0000001e131e7221 */ /* 0x000fe20000000000 */
[----:B------:R-:W3:Y:S01]  /*05d0*/  LDC.64 R2, c[0x0][0x278] ;  /* 0x00009e00ff027b82 */ /* 0x000ee20000000a00 */
[----:B------:R-:W-:Y:S01]  /*05e0*/  @!P3 FMUL R7, R7, 16777216 ;  /* 0x4b8000000707b820 */ /* 0x000fe20000400000 */
[----:B------:R-:W-:Y:S01]  /*05f0*/  FADD R12, R5, R18 ;  /* 0x00000012050c7221 */ /* 0x000fe20000000000 */
[----:B------:R-:W-:Y:S01]  /*0600*/  @!P4 FMUL R4, R4, 16777216 ;  /* 0x4b8000000404c820 */ /* 0x000fe20000400000 */
[----:B------:R-:W-:Y:S01]  /*0610*/  FADD R13, R13, R30 ;  /* 0x0000001e0d0d7221 */ /* 0x000fe20000000000 */
[----:B0-----:R-:W-:Y:S01]  /*0620*/  FMUL R7, R28, R7 ;  /* 0x000000071c077220 */ /* 0x001fe20000400000 */
[----:B--2---:R-:W-:Y:S01]  /*0630*/  FADD R24, R12, -R24 ;  /* 0x800000180c187221 */ /* 0x004fe20000000000 */
[----:B-1----:R-:W-:Y:S01]  /*0640*/  FMUL R4, R29, R4 ;  /* 0x000000041d047220 */ /* 0x002fe20000400000 */
[----:B------:R-:W-:-:S02]  /*0650*/  FADD R25, R13, -R25 ;  /* 0x800000190d197221 */ /* 0x000fc40000000000 */
[----:B------:R-:W-:Y:S02]  /*0660*/  FMUL R7, R24, R7 ;  /* 0x0000000718077220 */ /* 0x000fe40000400000 */
[----:B------:R-:W-:Y:S02]  /*0670*/  FMUL R4, R25, R4 ;  /* 0x0000000419047220 */ /* 0x000fe40000400000 */
[----:B------:R-:W-:Y:S02]  /*0680*/  FFMA R7, R7, R26, R10 ;  /* 0x0000001a07077223 */ /* 0x000fe4000000000a */
[----:B------:R-:W-:-:S03]  /*0690*/  FFMA R4, R4, R27, R11 ;  /* 0x0000001b04047223 */ /* 0x000fc6000000000b */
[C---:B------:R-:W-:Y:S01]  /*06a0*/  FSETP.GEU.AND P1, PT, R7.reuse, RZ, PT ;  /* 0x000000ff0700720b */ /* 0x040fe20003f2e000 */
[----:B------:R0:W-:Y:S01]  /*06b0*/  @!P0 STG.E.64 desc[UR4][R20.64], R12 ;  /* 0x0000000c14008986 */ /* 0x0001e2000c101b04 */
[----:B------:R-:W-:Y:S02]  /*06c0*/  FSETP.GEU.AND P2, PT, R4, RZ, PT ;  /* 0x000000ff0400720b */ /* 0x000fe40003f4e000 */
[----:B------:R-:W-:Y:S01]  /*06d0*/  FSEL R6, R7, RZ, P1 ;  /* 0x000000ff07067208 */ /* 0x000fe20000800000 */
[----:B---3--:R-:W-:Y:S01]  /*06e0*/  IMAD.WIDE R2, R0, 0x4, R2 ;  /* 0x0000000400027825 */ /* 0x008fe200078e0202 */
[----:B------:R-:W-:Y:S01]  /*06f0*/  FSEL R7, R4, RZ, P2 ;  /* 0x000000ff04077208 */ /* 0x000fe20001000000 */
[----:B0-----:R-:W-:Y:S08]  /*0700*/  @P0 EXIT ;  /* 0x000000000000094d */ /* 0x001ff00003800000 */
[----:B------:R-:W-:Y:S01]  /*0710*/  STG.E.64 desc[UR4][R2.64], R6 ;  /* 0x0000000602007986 */ /* 0x000fe2000c101b04 */
[----:B------:R-:W-:Y:S05]  /*0720*/  EXIT ;  /* 0x000000000000794d */ /* 0x000fea0003800000 */
.L_x_0:
[----:B------:R-:W-:-:S00]  /*0730*/  BRA `(.L_x_0) ;  /* 0xfffffffc00fc7947 */ /* 0x000fc0000383ffff */
[----:B------:R-:W-:-:S00]  /*0740*/  NOP ;  /* 0x0000000000007918 */ /* 0x000fc00000000000 */
        /* <DEDUP_REMOVED lines=11> */
.L_x_1:


//--------------------- .nv.global.init           --------------------------
	.section	.nv.global.init,"aw",@progbits
.nv.global.init:
	.type		_$_str,@object
	.size		_$_str,(_$_str_$_2 - _$_str)
_$_str:
        /*0000*/ 	.byte	0x5f, 0x5f, 0x43, 0x55, 0x44, 0x41, 0x5f, 0x46, 0x54, 0x5a, 0x00
	.type		_$_str_$_2,@object
	.size		_$_str_$_2,(.L_1 - _$_str_$_2)
_$_str_$_2:
        /*000b*/ 	.byte	0x5f, 0x5f, 0x43, 0x55, 0x44, 0x41, 0x5f, 0x50, 0x52, 0x45, 0x43, 0x5f, 0x53, 0x51, 0x52, 0x54
        /*001b*/ 	.byte	0x00
.L_1:


//--------------------- .nv.constant0.triton_poi_fused__native_batch_norm_legit_no_training__unsafe_index_add_convolution_relu_42 --------------------------
	.section	.nv.constant0.triton_poi_fused__native_batch_norm_legit_no_training__unsafe_index_add_convolution_relu_42,"a",@progbits
	.sectionflags	@""
	.align	4
.nv.constant0.triton_poi_fused__native_batch_norm_legit_no_training__unsafe_index_add_convolution_relu_42:
	.zero		644
